	.headerflags	@"EF_CUDA_TEXMODE_UNIFIED EF_CUDA_64BIT_ADDRESS EF_CUDA_ACCELERATORS EF_CUDA_SM90 EF_CUDA_VIRTUAL_SM(EF_CUDA_SM90)"
	.elftype	@"ET_EXEC"


//--------------------- .nv.info                  --------------------------
	.section	.nv.info,"",@"SHT_CUDA_INFO"
	.align	4


	//----- nvinfo : EIATTR_REGCOUNT
	.align		4
        /*0000*/ 	.byte	0x04, 0x2f
        /*0002*/ 	.short	(.L_3 - .L_2)
	.align		4
.L_2:
        /*0004*/ 	.word	index@(triton_poi_fused__native_batch_norm_legit_no_training_add_relu_18)
        /*0008*/ 	.word	0x00000038


	//----- nvinfo : EIATTR_MIN_STACK_SIZE
	.align		4
.L_3:
        /*000c*/ 	.byte	0x04, 0x12
        /*000e*/ 	.short	(.L_5 - .L_4)
	.align		4
.L_4:
        /*0010*/ 	.word	index@(triton_poi_fused__native_batch_norm_legit_no_training_add_relu_18)
        /*0014*/ 	.word	0x00000000


	//----- nvinfo : EIATTR_FRAME_SIZE
	.align		4
.L_5:
        /*0018*/ 	.byte	0x04, 0x11
        /*001a*/ 	.short	(.L_7 - .L_6)
	.align		4
.L_6:
        /*001c*/ 	.word	index@(triton_poi_fused__native_batch_norm_legit_no_training_add_relu_18)
        /*0020*/ 	.word	0x00000000


	//----- nvinfo : EIATTR_MIN_STACK_SIZE
	.align		4
.L_7:
        /*0024*/ 	.byte	0x04, 0x12
        /*0026*/ 	.short	(.L_9 - .L_8)
	.align		4
.L_8:
        /*0028*/ 	.word	index@(triton_poi_fused__native_batch_norm_legit_no_training_add_relu_18)
        /*002c*/ 	.word	0x00000000
.L_9:


//--------------------- .nv.info.triton_poi_fused__native_batch_norm_legit_no_training_add_relu_18 --------------------------
	.section	.nv.info.triton_poi_fused__native_batch_norm_legit_no_training_add_relu_18,"",@"SHT_CUDA_INFO"
	.sectionflags	@""
	.align	4


	//----- nvinfo : EIATTR_CUDA_API_VERSION
	.align		4
        /*0000*/ 	.byte	0x04, 0x37
        /*0002*/ 	.short	(.L_11 - .L_10)
.L_10:
        /*0004*/ 	.word	0x0000007c


	//----- nvinfo : EIATTR_KPARAM_INFO
	.align		4
.L_11:
        /*0008*/ 	.byte	0x04, 0x17
        /*000a*/ 	.short	(.L_13 - .L_12)
.L_12:
        /*000c*/ 	.word	0x00000000
        /*0010*/ 	.short	0x0009
        /*0012*/ 	.short	0x0044
        /*0014*/ 	.byte	0x00, 0xf0, 0x11, 0x00


	//----- nvinfo : EIATTR_KPARAM_INFO
	.align		4
.L_13:
        /*0018*/ 	.byte	0x04, 0x17
        /*001a*/ 	.short	(.L_15 - .L_14)
.L_14:
        /*001c*/ 	.word	0x00000000
        /*0020*/ 	.short	0x0008
        /*0022*/ 	.short	0x0040
        /*0024*/ 	.byte	0x00, 0xf0, 0x11, 0x00


	//----- nvinfo : EIATTR_KPARAM_INFO
	.align		4
.L_15:
        /*0028*/ 	.byte	0x04, 0x17
        /*002a*/ 	.short	(.L_17 - .L_16)
.L_16:
        /*002c*/ 	.word	0x00000000
        /*0030*/ 	.short	0x0007
        /*0032*/ 	.short	0x0038
        /*0034*/ 	.byte	0x00, 0xf4, 0x21, 0x00


	//----- nvinfo : EIATTR_KPARAM_INFO
	.align		4
.L_17:
        /*0038*/ 	.byte	0x04, 0x17
        /*003a*/ 	.short	(.L_19 - .L_18)
.L_18:
        /*003c*/ 	.word	0x00000000
        /*0040*/ 	.short	0x0006
        /*0042*/ 	.short	0x0030
        /*0044*/ 	.byte	0x00, 0xf4, 0x21, 0x00


	//----- nvinfo : EIATTR_KPARAM_INFO
	.align		4
.L_19:
        /*0048*/ 	.byte	0x04, 0x17
        /*004a*/ 	.short	(.L_21 - .L_20)
.L_20:
        /*004c*/ 	.word	0x00000000
        /*0050*/ 	.short	0x0005
        /*0052*/ 	.short	0x0028
        /*0054*/ 	.byte	0x00, 0xf4, 0x21, 0x00


	//----- nvinfo : EIATTR_KPARAM_INFO
	.align		4
.L_21:
        /*0058*/ 	.byte	0x04, 0x17
        /*005a*/ 	.short	(.L_23 - .L_22)
.L_22:
        /*005c*/ 	.word	0x00000000
        /*0060*/ 	.short	0x0004
        /*0062*/ 	.short	0x0020
        /*0064*/ 	.byte	0x00, 0xf4, 0x21, 0x00


	//----- nvinfo : EIATTR_KPARAM_INFO
	.align		4
.L_23:
        /*0068*/ 	.byte	0x04, 0x17
        /*006a*/ 	.short	(.L_25 - .L_24)
.L_24:
        /*006c*/ 	.word	0x00000000
        /*0070*/ 	.short	0x0003
        /*0072*/ 	.short	0x0018
        /*0074*/ 	.byte	0x00, 0xf4, 0x21, 0x00


	//----- nvinfo : EIATTR_KPARAM_INFO
	.align		4
.L_25:
        /*0078*/ 	.byte	0x04, 0x17
        /*007a*/ 	.short	(.L_27 - .L_26)
.L_26:
        /*007c*/ 	.word	0x00000000
        /*0080*/ 	.short	0x0002
        /*0082*/ 	.short	0x0010
        /*0084*/ 	.byte	0x00, 0xf4, 0x21, 0x00


	//----- nvinfo : EIATTR_KPARAM_INFO
	.align		4
.L_27:
        /*0088*/ 	.byte	0x04, 0x17
        /*008a*/ 	.short	(.L_29 - .L_28)
.L_28:
        /*008c*/ 	.word	0x00000000
        /*0090*/ 	.short	0x0001
        /*0092*/ 	.short	0x0008
        /*0094*/ 	.byte	0x00, 0xf4, 0x21, 0x00


	//----- nvinfo : EIATTR_KPARAM_INFO
	.align		4
.L_29:
        /*0098*/ 	.byte	0x04, 0x17
        /*009a*/ 	.short	(.L_31 - .L_30)
.L_30:
        /*009c*/ 	.word	0x00000000
        /*00a0*/ 	.short	0x0000
        /*00a2*/ 	.short	0x0000
        /*00a4*/ 	.byte	0x00, 0xf4, 0x21, 0x00


	//----- nvinfo : EIATTR_SPARSE_MMA_MASK
	.align		4
.L_31:
        /*00a8*/ 	.byte	0x03, 0x50
        /*00aa*/ 	.short	0x0000


	//----- nvinfo : EIATTR_MAXREG_COUNT
	.align		4
        /*00ac*/ 	.byte	0x03, 0x1b
        /*00ae*/ 	.short	0x00ff


	//----- nvinfo : EIATTR_EXIT_INSTR_OFFSETS
	.align		4
        /*00b0*/ 	.byte	0x04, 0x1c
        /*00b2*/ 	.short	(.L_33 - .L_32)


	//   ....[0]....
.L_32:
        /*00b4*/ 	.word	0x000018e0


	//   ....[1]....
        /*00b8*/ 	.word	0x00001920


	//----- nvinfo : EIATTR_REQNTID
	.align		4
.L_33:
        /*00bc*/ 	.byte	0x04, 0x10
        /*00be*/ 	.short	(.L_35 - .L_34)
.L_34:
        /*00c0*/ 	.word	0x00000100
        /*00c4*/ 	.word	0x00000001
        /*00c8*/ 	.word	0x00000001


	//----- nvinfo : EIATTR_CBANK_PARAM_SIZE
	.align		4
.L_35:
        /*00cc*/ 	.byte	0x03, 0x19
        /*00ce*/ 	.short	0x0048


	//----- nvinfo : EIATTR_PARAM_CBANK
	.align		4
        /*00d0*/ 	.byte	0x04, 0x0a
        /*00d2*/ 	.short	(.L_37 - .L_36)
	.align		4
.L_36:
        /*00d4*/ 	.word	index@(.nv.constant0.triton_poi_fused__native_batch_norm_legit_no_training_add_relu_18)
        /*00d8*/ 	.short	0x0210
        /*00da*/ 	.short	0x0048


	//----- nvinfo : EIATTR_SW_WAR
	.align		4
.L_37:
        /*00dc*/ 	.byte	0x04, 0x36
        /*00de*/ 	.short	(.L_39 - .L_38)
.L_38:
        /*00e0*/ 	.word	0x00000008
.L_39:


//--------------------- .nv.callgraph             --------------------------
	.section	.nv.callgraph,"",@"SHT_CUDA_CALLGRAPH"
	.align	4
	.sectionentsize	8
	.align		4
        /*0000*/ 	.word	0x00000000
	.align		4
        /*0004*/ 	.word	0xffffffff
	.align		4
        /*0008*/ 	.word	0x00000000
	.align		4
        /*000c*/ 	.word	0xfffffffe
	.align		4
        /*0010*/ 	.word	0x00000000
	.align		4
        /*0014*/ 	.word	0xfffffffd
	.align		4
        /*0018*/ 	.word	0x00000000
	.align		4
        /*001c*/ 	.word	0xfffffffc


//--------------------- .nv.constant4             --------------------------
	.section	.nv.constant4,"a",@progbits
	.align	8
	.align		8
.nv.constant4:
        /*0000*/ 	.dword	_$_str
	.align		8
        /*0008*/ 	.dword	_$_str_$_2


//--------------------- .text.triton_poi_fused__native_batch_norm_legit_no_training_add_relu_18 --------------------------
	.section	.text.triton_poi_fused__native_batch_norm_legit_no_training_add_relu_18,"ax",@progbits
	.sectionflags	@"SHF_BARRIERS=1"
	.align	128
        .global         triton_poi_fused__native_batch_norm_legit_no_training_add_relu_18
        .type           triton_poi_fused__native_batch_norm_legit_no_training_add_relu_18,@function
        .size           triton_poi_fused__native_batch_norm_legit_no_training_add_relu_18,(.L_x_1 - triton_poi_fused__native_batch_norm_legit_no_training_add_relu_18)
        .other          triton_poi_fused__native_batch_norm_legit_no_training_add_relu_18,@"STO_CUDA_ENTRY STV_DEFAULT"
triton_poi_fused__native_batch_norm_legit_no_training_add_relu_18:
.text.triton_poi_fused__native_batch_norm_legit_no_training_add_relu_18:
[----:B------:R-:W0:Y:S01]  /*0000*/  LDC R1, c[0x0][0x28] ;  /* 0x00000a00ff017b82 */ /* 0x000e220000000800 */
[----:B------:R-:W1:Y:S07]  /*0010*/  S2R R39, SR_CTAID.Y ;  /* 0x0000000000277919 */ /* 0x000e6e0000002600 */
[----:B------:R-:W2:Y:S01]  /*0020*/  LDC.64 R2, c[0x0][0x220] ;  /* 0x00008800ff027b82 */ /* 0x000ea20000000a00 */
[----:B------:R-:W-:Y:S02]  /*0030*/  CS2R R8, SRZ ;  /* 0x0000000000087805 */ /* 0x000fe4000001ff00 */
[----:B------:R-:W-:Y:S01]  /*0040*/  CS2R R10, SRZ ;  /* 0x00000000000a7805 */ /* 0x000fe2000001ff00 */
[----:B------:R-:W3:Y:S01]  /*0050*/  S2R R32, SR_TID.X ;  /* 0x0000000000207919 */ /* 0x000ee20000002100 */
[----:B------:R-:W-:Y:S01]  /*0060*/  ULDC.64 UR6, c[0x0][0x208] ;  /* 0x0000820000067ab9 */ /* 0x000fe20000000a00 */
[----:B------:R-:W4:Y:S02]  /*0070*/  S2R R13, SR_CTAID.X ;  /* 0x00000000000d7919 */ /* 0x000f240000002500 */
[----:B------:R-:W5:Y:S01]  /*0080*/  LDC.64 R20, c[0x0][0x210] ;  /* 0x00008400ff147b82 */ /* 0x000f620000000a00 */
[----:B------:R-:W-:Y:S01]  /*0090*/  CS2R R6, SRZ ;  /* 0x0000000000067805 */ /* 0x000fe2000001ff00 */
[----:B------:R-:W-:-:S06]  /*00a0*/  IMAD.MOV.U32 R30, RZ, RZ, 0x3e800000 ;  /* 0x3e800000ff1e7424 */ /* 0x000fcc00078e00ff */
[----:B------:R-:W4:Y:S08]  /*00b0*/  LDC.64 R26, c[0x0][0x218] ;  /* 0x00008600ff1a7b82 */ /* 0x000f300000000a00 */
[----:B------:R-:W5:Y:S01]  /*00c0*/  LDC.64 R44, c[0x0][0x228] ;  /* 0x00008a00ff2c7b82 */ /* 0x000f620000000a00 */
[----:B-1----:R-:W-:Y:S02]  /*00d0*/  IMAD.SHL.U32 R39, R39, 0x40, RZ ;  /* 0x0000004027277824 */ /* 0x002fe400078e00ff */
[----:B---3--:R-:W-:-:S05]  /*00e0*/  IMAD.SHL.U32 R34, R32, 0x4, RZ ;  /* 0x0000000420227824 */ /* 0x008fca00078e00ff */
[----:B------:R-:W-:-:S04]  /*00f0*/  LOP3.LUT R31, R39, 0x3c, R34, 0xf8, !PT ;  /* 0x0000003c271f7812 */ /* 0x000fc800078ef822 */
[----:B------:R-:W-:Y:S02]  /*0100*/  SHF.R.S32.HI R0, RZ, 0x1f, R31 ;  /* 0x0000001fff007819 */ /* 0x000fe4000001141f */
[----:B------:R-:W-:Y:S02]  /*0110*/  ISETP.GE.AND P0, PT, R31, 0x200, PT ;  /* 0x000002001f00780c */ /* 0x000fe40003f06270 */
[----:B------:R-:W-:-:S04]  /*0120*/  LEA.HI R0, R0, R31, RZ, 0x7 ;  /* 0x0000001f00007211 */ /* 0x000fc800078f38ff */
[----:B------:R-:W-:-:S05]  /*0130*/  LOP3.LUT R4, R0, 0xffffff80, RZ, 0xc0, !PT ;  /* 0xffffff8000047812 */ /* 0x000fca00078ec0ff */
[----:B------:R-:W-:-:S04]  /*0140*/  IMAD.IADD R31, R31, 0x1, -R4 ;  /* 0x000000011f1f7824 */ /* 0x000fc800078e0a04 */
[----:B--2---:R-:W-:-:S05]  /*0150*/  IMAD.WIDE R2, R31, 0x4, R2 ;  /* 0x000000041f027825 */ /* 0x004fca00078e0202 */
[----:B------:R1:W2:Y:S01]  /*0160*/  @!P0 LDG.E.EL.128 R8, desc[UR6][R2.64] ;  /* 0x0000000602088981 */ /* 0x0002a2000c2e1d00 */
[----:B------:R-:W-:Y:S01]  /*0170*/  SHF.R.U32.HI R36, RZ, 0x4, R32 ;  /* 0x00000004ff247819 */ /* 0x000fe20000011620 */
[----:B------:R-:W-:Y:S01]  /*0180*/  IMAD.SHL.U32 R0, R0, 0x400, RZ ;  /* 0x0000040000007824 */ /* 0x000fe200078e00ff */
[----:B------:R-:W-:Y:S01]  /*0190*/  CS2R R4, SRZ ;  /* 0x0000000000047805 */ /* 0x000fe2000001ff00 */
[----:B----4-:R-:W-:Y:S01]  /*01a0*/  IMAD.SHL.U32 R13, R13, 0x40, RZ ;  /* 0x000000400d0d7824 */ /* 0x010fe200078e00ff */
[----:B------:R-:W-:Y:S02]  /*01b0*/  SGXT.U32 R36, R36, 0x4 ;  /* 0x000000042424781a */ /* 0x000fe40000000000 */
[----:B------:R-:W-:Y:S02]  /*01c0*/  LOP3.LUT R12, R0, 0xfffe0000, RZ, 0xc0, !PT ;  /* 0xfffe0000000c7812 */ /* 0x000fe400078ec0ff */
[----:B------:R-:W-:Y:S02]  /*01d0*/  LOP3.LUT R33, R13, R36, RZ, 0xfc, !PT ;  /* 0x000000240d217212 */ /* 0x000fe400078efcff */
[----:B-1----:R-:W-:Y:S01]  /*01e0*/  LOP3.LUT R3, R13, 0x20, R36, 0xfe, !PT ;  /* 0x000000200d037812 */ /* 0x002fe200078efe24 */
[----:B------:R-:W-:Y:S01]  /*01f0*/  IMAD.IADD R12, R31, 0x1, R12 ;  /* 0x000000011f0c7824 */ /* 0x000fe200078e020c */
[----:B------:R-:W-:-:S02]  /*0200*/  ISETP.LT.AND P4, PT, R33, 0x400, !P0 ;  /* 0x000004002100780c */ /* 0x000fc40004781270 */
[----:B------:R-:W-:Y:S01]  /*0210*/  LOP3.LUT R2, R13, 0x10, R36, 0xfe, !PT ;  /* 0x000000100d027812 */ /* 0x000fe200078efe24 */
[----:B------:R-:W-:Y:S01]  /*0220*/  IMAD R33, R33, 0x80, R12 ;  /* 0x0000008021217824 */ /* 0x000fe200078e020c */
[----:B------:R-:W-:Y:S02]  /*0230*/  P2R R35, PR, RZ, 0x10 ;  /* 0x00000010ff237803 */ /* 0x000fe40000000000 */
[----:B------:R-:W-:Y:S01]  /*0240*/  LOP3.LUT R0, R13, 0x30, R36, 0xfe, !PT ;  /* 0x000000300d007812 */ /* 0x000fe200078efe24 */
[----:B-----5:R-:W-:Y:S01]  /*0250*/  IMAD.WIDE R14, R33, 0x4, R20 ;  /* 0x00000004210e7825 */ /* 0x020fe200078e0214 */
[C---:B------:R-:W-:Y:S02]  /*0260*/  ISETP.LT.AND P2, PT, R3.reuse, 0x400, !P0 ;  /* 0x000004000300780c */ /* 0x040fe40004741270 */
[C---:B------:R-:W-:Y:S01]  /*0270*/  ISETP.LT.AND P3, PT, R2.reuse, 0x400, !P0 ;  /* 0x000004000200780c */ /* 0x040fe20004761270 */
[--C-:B------:R-:W-:Y:S01]  /*0280*/  IMAD R2, R2, 0x80, R12.reuse ;  /* 0x0000008002027824 */ /* 0x100fe200078e020c */
[C---:B------:R-:W-:Y:S01]  /*0290*/  ISETP.LT.AND P1, PT, R0.reuse, 0x400, !P0 ;  /* 0x000004000000780c */ /* 0x040fe20004721270 */
[----:B------:R1:W3:Y:S01]  /*02a0*/  @P4 LDG.E.EL.128 R4, desc[UR6][R14.64] ;  /* 0x000000060e044981 */ /* 0x0002e2000c2e1d00 */
[--C-:B------:R-:W-:Y:S01]  /*02b0*/  IMAD R3, R3, 0x80, R12.reuse ;  /* 0x0000008003037824 */ /* 0x100fe200078e020c */
[----:B------:R-:W-:Y:S01]  /*02c0*/  LOP3.LUT R34, R13, 0x3c, R34, 0xf8, !PT ;  /* 0x0000003c0d227812 */ /* 0x000fe200078ef822 */
[----:B------:R-:W-:Y:S01]  /*02d0*/  IMAD R0, R0, 0x80, R12 ;  /* 0x0000008000007824 */ /* 0x000fe200078e020c */
[----:B------:R-:W-:Y:S01]  /*02e0*/  CS2R R12, SRZ ;  /* 0x00000000000c7805 */ /* 0x000fe2000001ff00 */
[----:B------:R-:W-:Y:S01]  /*02f0*/  IMAD.WIDE R48, R2, 0x4, R20 ;  /* 0x0000000402307825 */ /* 0x000fe200078e0214 */
[----:B------:R-:W-:-:S02]  /*0300*/  CS2R R22, SRZ ;  /* 0x0000000000167805 */ /* 0x000fc4000001ff00 */
[----:B------:R-:W-:Y:S01]  /*0310*/  CS2R R16, SRZ ;  /* 0x0000000000107805 */ /* 0x000fe2000001ff00 */
[--C-:B------:R-:W-:Y:S01]  /*0320*/  IMAD.WIDE R46, R3, 0x4, R20.reuse ;  /* 0x00000004032e7825 */ /* 0x100fe200078e0214 */
[----:B-1----:R-:W-:Y:S02]  /*0330*/  CS2R R14, SRZ ;  /* 0x00000000000e7805 */ /* 0x002fe4000001ff00 */
[----:B------:R-:W-:Y:S01]  /*0340*/  CS2R R18, SRZ ;  /* 0x0000000000127805 */ /* 0x000fe2000001ff00 */
[----:B------:R-:W-:Y:S01]  /*0350*/  IMAD.WIDE R24, R0, 0x4, R20 ;  /* 0x0000000400187825 */ /* 0x000fe200078e0214 */
[----:B------:R-:W-:Y:S02]  /*0360*/  CS2R R20, SRZ ;  /* 0x0000000000147805 */ /* 0x000fe4000001ff00 */
[----:B------:R-:W4:Y:S01]  /*0370*/  @P2 LDG.E.EL.128 R12, desc[UR6][R46.64] ;  /* 0x000000062e0c2981 */ /* 0x000f22000c2e1d00 */
[----:B0-----:R-:W-:-:S03]  /*0380*/  IMAD.WIDE R26, R31, 0x4, R26 ;  /* 0x000000041f1a7825 */ /* 0x001fc600078e021a */
[----:B------:R0:W5:Y:S01]  /*0390*/  @P1 LDG.E.EL.128 R16, desc[UR6][R24.64] ;  /* 0x0000000618101981 */ /* 0x000162000c2e1d00 */
[----:B------:R-:W-:-:S03]  /*03a0*/  IMAD.WIDE R44, R31, 0x4, R44 ;  /* 0x000000041f2c7825 */ /* 0x000fc600078e022c */
[----:B------:R1:W4:Y:S01]  /*03b0*/  @!P0 LDG.E.EL.128 R20, desc[UR6][R26.64] ;  /* 0x000000061a148981 */ /* 0x000322000c2e1d00 */
[----:B0-----:R-:W-:Y:S02]  /*03c0*/  CS2R R24, SRZ ;  /* 0x0000000000187805 */ /* 0x001fe4000001ff00 */
[----:B-1----:R-:W-:-:S06]  /*03d0*/  CS2R R26, SRZ ;  /* 0x00000000001a7805 */ /* 0x002fcc000001ff00 */
[----:B------:R-:W3:Y:S01]  /*03e0*/  @!P0 LDG.E.EL.128 R24, desc[UR6][R44.64] ;  /* 0x000000062c188981 */ /* 0x000ee2000c2e1d00 */
[----:B--2---:R-:W-:Y:S01]  /*03f0*/  FADD R8, R8, 9.9999997473787516356e-06 ;  /* 0x3727c5ac08087421 */ /* 0x004fe20000000000 */
[----:B------:R-:W-:Y:S01]  /*0400*/  FADD R42, R9, 9.9999997473787516356e-06 ;  /* 0x3727c5ac092a7421 */ /* 0x000fe20000000000 */
[----:B------:R-:W-:Y:S01]  /*0410*/  FADD R43, R10, 9.9999997473787516356e-06 ;  /* 0x3727c5ac0a2b7421 */ /* 0x000fe20000000000 */
[----:B------:R-:W-:Y:S01]  /*0420*/  FADD R37, R11, 9.9999997473787516356e-06 ;  /* 0x3727c5ac0b257421 */ /* 0x000fe20000000000 */
[----:B------:R-:W0:Y:S08]  /*0430*/  MUFU.SQRT R29, R8 ;  /* 0x00000008001d7308 */ /* 0x000e300000002000 */
[----:B------:R-:W1:Y:S01]  /*0440*/  MUFU.SQRT R42, R42 ;  /* 0x0000002a002a7308 */ /* 0x000e620000002000 */
[----:B0-----:R-:W-:-:S02]  /*0450*/  FSETP.GT.AND P5, PT, R29, 8.50705917302346158658e+37, PT ;  /* 0x7e8000001d00780b */ /* 0x001fc40003fa4000 */
[----:B------:R-:W-:-:S05]  /*0460*/  FSETP.GEU.AND P4, PT, R29, 1.175494350822287508e-38, PT ;  /* 0x008000001d00780b */ /* 0x000fca0003f8e000 */
[----:B------:R-:W0:Y:S01]  /*0470*/  MUFU.SQRT R43, R43 ;  /* 0x0000002b002b7308 */ /* 0x000e220000002000 */
[----:B------:R-:W-:-:S05]  /*0480*/  FSEL R40, R30, 1, P5 ;  /* 0x3f8000001e287808 */ /* 0x000fca0002800000 */
[----:B------:R-:W-:Y:S01]  /*0490*/  @P5 FMUL R29, R29, 0.25 ;  /* 0x3e8000001d1d5820 */ /* 0x000fe20000400000 */
[----:B-1----:R-:W-:Y:S01]  /*04a0*/  FSETP.GT.AND P5, PT, R42, 8.50705917302346158658e+37, PT ;  /* 0x7e8000002a00780b */ /* 0x002fe20003fa4000 */
[----:B------:R-:W-:Y:S02]  /*04b0*/  @!P4 FMUL R40, R40, 16777216 ;  /* 0x4b8000002828c820 */ /* 0x000fe40000400000 */
[----:B------:R-:W-:Y:S01]  /*04c0*/  @!P4 FMUL R29, R29, 16777216 ;  /* 0x4b8000001d1dc820 */ /* 0x000fe20000400000 */
[----:B------:R-:W-:Y:S01]  /*04d0*/  FSETP.GEU.AND P4, PT, R42, 1.175494350822287508e-38, PT ;  /* 0x008000002a00780b */ /* 0x000fe20003f8e000 */
[----:B------:R-:W1:Y:S01]  /*04e0*/  MUFU.SQRT R37, R37 ;  /* 0x0000002500257308 */ /* 0x000e620000002000 */
[----:B------:R-:W-:-:S07]  /*04f0*/  FSEL R38, R30, 1, P5 ;  /* 0x3f8000001e267808 */ /* 0x000fce0002800000 */
[----:B------:R-:W-:Y:S01]  /*0500*/  @P5 FMUL R42, R42, 0.25 ;  /* 0x3e8000002a2a5820 */ /* 0x000fe20000400000 */
[----:B0-----:R-:W-:-:S03]  /*0510*/  FSETP.GT.AND P5, PT, R43, 8.50705917302346158658e+37, PT ;  /* 0x7e8000002b00780b */ /* 0x001fc60003fa4000 */
[----:B------:R-:W-:Y:S01]  /*0520*/  @!P4 FMUL R42, R42, 16777216 ;  /* 0x4b8000002a2ac820 */ /* 0x000fe20000400000 */
[----:B------:R-:W-:Y:S01]  /*0530*/  @!P4 FMUL R38, R38, 16777216 ;  /* 0x4b8000002626c820 */ /* 0x000fe20000400000 */
[----:B------:R-:W-:Y:S01]  /*0540*/  FSETP.GEU.AND P4, PT, R43, 1.175494350822287508e-38, PT ;  /* 0x008000002b00780b */ /* 0x000fe20003f8e000 */
[----:B------:R-:W0:Y:S01]  /*0550*/  MUFU.RCP R29, R29 ;  /* 0x0000001d001d7308 */ /* 0x000e220000001000 */
[----:B------:R-:W-:-:S06]  /*0560*/  FSEL R41, R30, 1, P5 ;  /* 0x3f8000001e297808 */ /* 0x000fcc0002800000 */
[----:B------:R-:W-:Y:S01]  /*0570*/  @P5 FMUL R43, R43, 0.25 ;  /* 0x3e8000002b2b5820 */ /* 0x000fe20000400000 */
[----:B-1----:R-:W-:-:S04]  /*0580*/  FSETP.GT.AND P5, PT, R37, 8.50705917302346158658e+37, PT ;  /* 0x7e8000002500780b */ /* 0x002fc80003fa4000 */
[----:B------:R-:W-:Y:S01]  /*0590*/  @!P4 FMUL R43, R43, 16777216 ;  /* 0x4b8000002b2bc820 */ /* 0x000fe20000400000 */
[----:B------:R-:W-:Y:S01]  /*05a0*/  @!P4 FMUL R41, R41, 16777216 ;  /* 0x4b8000002929c820 */ /* 0x000fe20000400000 */
[----:B------:R-:W-:Y:S01]  /*05b0*/  FSETP.GEU.AND P4, PT, R37, 1.175494350822287508e-38, PT ;  /* 0x008000002500780b */ /* 0x000fe20003f8e000 */
[----:B0-----:R-:W-:Y:S02]  /*05c0*/  FMUL R40, R29, R40 ;  /* 0x000000281d287220 */ /* 0x001fe40000400000 */
[----:B------:R-:W0:Y:S04]  /*05d0*/  LDC.64 R28, c[0x0][0x230] ;  /* 0x00008c00ff1c7b82 */ /* 0x000e280000000a00 */
[----:B------:R-:W-:-:S06]  /*05e0*/  @P5 FMUL R37, R37, 0.25 ;  /* 0x3e80000025255820 */ /* 0x000fcc0000400000 */
[----:B------:R-:W-:-:S06]  /*05f0*/  @!P4 FMUL R37, R37, 16777216 ;  /* 0x4b8000002525c820 */ /* 0x000fcc0000400000 */
[----:B------:R-:W1:Y:S01]  /*0600*/  MUFU.RCP R37, R37 ;  /* 0x0000002500257308 */ /* 0x000e620000001000 */
[----:B------:R-:W-:Y:S02]  /*0610*/  FSEL R30, R30, 1, P5 ;  /* 0x3f8000001e1e7808 */ /* 0x000fe40002800000 */
[----:B------:R-:W-:Y:S02]  /*0620*/  CS2R R8, SRZ ;  /* 0x0000000000087805 */ /* 0x000fe4000001ff00 */
[----:B------:R-:W-:Y:S01]  /*0630*/  CS2R R10, SRZ ;  /* 0x00000000000a7805 */ /* 0x000fe2000001ff00 */
[----:B------:R-:W-:Y:S02]  /*0640*/  @!P4 FMUL R30, R30, 16777216 ;  /* 0x4b8000001e1ec820 */ /* 0x000fe40000400000 */
[----:B------:R1:W2:Y:S03]  /*0650*/  MUFU.RCP R47, R42 ;  /* 0x0000002a002f7308 */ /* 0x0002a60000001000 */
[----:B------:R-:W5:Y:S01]  /*0660*/  @P3 LDG.E.EL.128 R8, desc[UR6][R48.64] ;  /* 0x0000000630083981 */ /* 0x000f62000c2e1d00 */
[----:B0-----:R-:W-:Y:S01]  /*0670*/  IMAD.WIDE R50, R31, 0x4, R28 ;  /* 0x000000041f327825 */ /* 0x001fe200078e021c */
[----:B------:R-:W-:-:S03]  /*0680*/  CS2R R28, SRZ ;  /* 0x00000000001c7805 */ /* 0x000fc6000001ff00 */
[----:B-1----:R-:W-:Y:S01]  /*0690*/  FMUL R42, R37, R30 ;  /* 0x0000001e252a7220 */ /* 0x002fe20000400000 */
[----:B------:R-:W-:-:S06]  /*06a0*/  CS2R R30, SRZ ;  /* 0x00000000001e7805 */ /* 0x000fcc000001ff00 */
[----:B------:R0:W5:Y:S01]  /*06b0*/  @!P0 LDG.E.EL.128 R28, desc[UR6][R50.64] ;  /* 0x00000006321c8981 */ /* 0x000162000c2e1d00 */
[----:B------:R3:W1:Y:S01]  /*06c0*/  MUFU.RCP R46, R43 ;  /* 0x0000002b002e7308 */ /* 0x0006620000001000 */
[----:B--2---:R-:W-:Y:S01]  /*06d0*/  FMUL R38, R47, R38 ;  /* 0x000000262f267220 */ /* 0x004fe20000400000 */
[C---:B----4-:R-:W-:Y:S01]  /*06e0*/  FADD R47, -R20.reuse, R12 ;  /* 0x0000000c142f7221 */ /* 0x050fe20000000100 */
[----:B---3--:R-:W-:Y:S01]  /*06f0*/  FADD R43, -R20, R4 ;  /* 0x00000004142b7221 */ /* 0x008fe20000000100 */
[----:B------:R-:W-:Y:S01]  /*0700*/  LOP3.LUT R4, R39, R36, RZ, 0xfc, !PT ;  /* 0x0000002427047212 */ /* 0x000fe200078efcff */
[C---:B0-----:R-:W-:Y:S01]  /*0710*/  FADD R51, -R21.reuse, R5 ;  /* 0x0000000515337221 */ /* 0x041fe20000000100 */
[----:B------:R-:W-:Y:S01]  /*0720*/  FADD R5, -R21, R13 ;  /* 0x0000000d15057221 */ /* 0x000fe20000000100 */
[----:B-1----:R-:W-:Y:S01]  /*0730*/  FMUL R41, R46, R41 ;  /* 0x000000292e297220 */ /* 0x002fe20000400000 */
[----:B------:R-:W-:Y:S01]  /*0740*/  SHF.R.S32.HI R37, RZ, 0x1f, R4 ;  /* 0x0000001fff257819 */ /* 0x000fe20000011404 */
[----:B-----5:R-:W-:-:S03]  /*0750*/  FADD R45, -R20, R16 ;  /* 0x00000010142d7221 */ /* 0x020fc60000000100 */
[----:B------:R-:W-:Y:S01]  /*0760*/  LEA.HI R37, R37, R4, RZ, 0x7 ;  /* 0x0000000425257211 */ /* 0x000fe200078f38ff */
[----:B------:R-:W-:Y:S01]  /*0770*/  FADD R7, -R23, R7 ;  /* 0x0000000717077221 */ /* 0x000fe20000000100 */
[----:B------:R-:W-:Y:S02]  /*0780*/  ISETP.GE.AND P0, PT, R34, 0x400, PT ;  /* 0x000004002200780c */ /* 0x000fe40003f06270 */
[----:B------:R-:W-:Y:S01]  /*0790*/  LOP3.LUT R53, R37, 0x3fff80, RZ, 0xc0, !PT ;  /* 0x003fff8025357812 */ /* 0x000fe200078ec0ff */
[C---:B------:R-:W-:Y:S01]  /*07a0*/  FADD R6, -R22.reuse, R6 ;  /* 0x0000000616067221 */ /* 0x040fe20000000100 */
[----:B------:R-:W-:Y:S01]  /*07b0*/  FADD R14, -R22, R14 ;  /* 0x0000000e160e7221 */ /* 0x000fe20000000100 */
[----:B------:R-:W-:Y:S01]  /*07c0*/  ISETP.LT.AND P6, PT, R4, 0x200, !P0 ;  /* 0x000002000400780c */ /* 0x000fe200047c1270 */
[C---:B------:R-:W-:Y:S01]  /*07d0*/  FADD R15, -R23.reuse, R15 ;  /* 0x0000000f170f7221 */ /* 0x040fe20000000100 */
[C---:B------:R-:W-:Y:S01]  /*07e0*/  FMUL R43, R40.reuse, R43 ;  /* 0x0000002b282b7220 */ /* 0x040fe20000400000 */
[----:B------:R-:W-:Y:S01]  /*07f0*/  FMUL R47, R40, R47 ;  /* 0x0000002f282f7220 */ /* 0x000fe20000400000 */
[----:B------:R-:W-:Y:S01]  /*0800*/  FADD R19, -R23, R19 ;  /* 0x0000001317137221 */ /* 0x000fe20000000100 */
[----:B------:R-:W-:Y:S01]  /*0810*/  VIADD R44, R34, 0x60000 ;  /* 0x00060000222c7836 */ /* 0x000fe20000000000 */
[----:B------:R-:W0:Y:S01]  /*0820*/  S2UR UR5, SR_CgaCtaId ;  /* 0x00000000000579c3 */ /* 0x000e220000008800 */
[----:B------:R-:W-:-:S02]  /*0830*/  UMOV UR4, 0x400 ;  /* 0x0000040000047882 */ /* 0x000fc40000000000 */
[----:B0-----:R-:W-:Y:S01]  /*0840*/  UPRMT UR4, UR5, 0x654, UR4 ;  /* 0x0000065405047896 */ /* 0x001fe20008000004 */
[----:B------:R-:W-:Y:S01]  /*0850*/  FADD R11, -R23, R11 ;  /* 0x0000000b170b7221 */ /* 0x000fe20000000100 */
[----:B------:R-:W-:-:S03]  /*0860*/  FADD R10, -R22, R10 ;  /* 0x0000000a160a7221 */ /* 0x000fc60000000100 */
[----:B------:R-:W-:Y:S01]  /*0870*/  FMUL R12, R42, R11 ;  /* 0x0000000b2a0c7220 */ /* 0x000fe20000400000 */
[----:B------:R-:W-:Y:S01]  /*0880*/  FMUL R13, R41, R10 ;  /* 0x0000000a290d7220 */ /* 0x000fe20000400000 */
[----:B------:R-:W-:Y:S01]  /*0890*/  FADD R9, -R21, R9 ;  /* 0x0000000915097221 */ /* 0x000fe20000000100 */
[----:B------:R-:W-:Y:S01]  /*08a0*/  FADD R49, -R20, R8 ;  /* 0x0000000814317221 */ /* 0x000fe20000000100 */
[----:B------:R-:W-:Y:S01]  /*08b0*/  FFMA R12, R12, R27, R31 ;  /* 0x0000001b0c0c7223 */ /* 0x000fe2000000001f */
[----:B------:R-:W-:Y:S01]  /*08c0*/  FFMA R13, R13, R26, R30 ;  /* 0x0000001a0d0d7223 */ /* 0x000fe2000000001e */
[----:B------:R-:W-:-:S03]  /*08d0*/  FMUL R16, R38, R9 ;  /* 0x0000000926107220 */ /* 0x000fc60000400000 */
[----:B------:R-:W-:Y:S01]  /*08e0*/  FSETP.GEU.AND P4, PT, R12, RZ, PT ;  /* 0x000000ff0c00720b */ /* 0x000fe20003f8e000 */
[----:B------:R-:W-:Y:S01]  /*08f0*/  FFMA R16, R16, R25, R29 ;  /* 0x0000001910107223 */ /* 0x000fe2000000001d */
[----:B------:R-:W-:Y:S02]  /*0900*/  FMUL R49, R40, R49 ;  /* 0x0000003128317220 */ /* 0x000fe40000400000 */
[----:B------:R-:W-:Y:S02]  /*0910*/  FSEL R12, R12, RZ, P4 ;  /* 0x000000ff0c0c7208 */ /* 0x000fe40002000000 */
[----:B------:R-:W-:Y:S01]  /*0920*/  FSETP.GEU.AND P4, PT, R13, RZ, PT ;  /* 0x000000ff0d00720b */ /* 0x000fe20003f8e000 */
[----:B------:R-:W-:Y:S02]  /*0930*/  IMAD.SHL.U32 R8, R37, 0x1000, RZ ;  /* 0x0000100025087824 */ /* 0x000fe400078e00ff */
[----:B------:R-:W-:Y:S01]  /*0940*/  FADD R22, -R22, R18 ;  /* 0x0000001216167221 */ /* 0x000fe20000000100 */
[----:B------:R-:W-:Y:S01]  /*0950*/  IADD3 R37, R4, -R53, RZ ;  /* 0x8000003504257210 */ /* 0x000fe20007ffe0ff */
[----:B------:R-:W-:Y:S01]  /*0960*/  FFMA R18, R49, R24, R28 ;  /* 0x0000001831127223 */ /* 0x000fe2000000001c */
[----:B------:R-:W-:Y:S01]  /*0970*/  FSEL R13, R13, RZ, P4 ;  /* 0x000000ff0d0d7208 */ /* 0x000fe20002000000 */
[----:B------:R-:W-:Y:S01]  /*0980*/  FMUL R4, R42, R7 ;  /* 0x000000072a047220 */ /* 0x000fe20000400000 */
[----:B------:R-:W-:Y:S01]  /*0990*/  FSETP.GEU.AND P4, PT, R16, RZ, PT ;  /* 0x000000ff1000720b */ /* 0x000fe20003f8e000 */
[----:B------:R-:W-:Y:S01]  /*09a0*/  FADD R21, -R21, R17 ;  /* 0x0000001115157221 */ /* 0x000fe20000000100 */
[----:B------:R-:W-:Y:S01]  /*09b0*/  FMUL R17, R41, R6 ;  /* 0x0000000629117220 */ /* 0x000fe20000400000 */
[----:B------:R-:W-:Y:S01]  /*09c0*/  LOP3.LUT R8, R8, 0xfff80000, RZ, 0xc0, !PT ;  /* 0xfff8000008087812 */ /* 0x000fe200078ec0ff */
[----:B------:R-:W-:Y:S01]  /*09d0*/  FFMA R6, R4, R27, R31 ;  /* 0x0000001b04067223 */ /* 0x000fe2000000001f */
[----:B------:R-:W-:-:S02]  /*09e0*/  FSEL R16, R16, RZ, P4 ;  /* 0x000000ff10107208 */ /* 0x000fc40002000000 */
[C---:B------:R-:W-:Y:S01]  /*09f0*/  FSETP.GEU.AND P4, PT, R18.reuse, RZ, PT ;  /* 0x000000ff1200720b */ /* 0x040fe20003f8e000 */
[----:B------:R-:W-:Y:S02]  /*0a00*/  IMAD R37, R37, 0x400, R8 ;  /* 0x0000040025257824 */ /* 0x000fe400078e0208 */
[----:B------:R-:W-:Y:S01]  /*0a10*/  FFMA R17, R17, R26, R30 ;  /* 0x0000001a11117223 */ /* 0x000fe2000000001e */
[----:B------:R-:W-:Y:S01]  /*0a20*/  FSEL R18, R18, RZ, P4 ;  /* 0x000000ff12127208 */ /* 0x000fe20002000000 */
[----:B------:R-:W-:Y:S01]  /*0a30*/  FMUL R8, R38, R51 ;  /* 0x0000003326087220 */ /* 0x000fe20000400000 */
[----:B------:R-:W-:Y:S01]  /*0a40*/  FSETP.GEU.AND P4, PT, R6, RZ, PT ;  /* 0x000000ff0600720b */ /* 0x000fe20003f8e000 */
[----:B------:R-:W-:Y:S02]  /*0a50*/  FMUL R4, R42, R15 ;  /* 0x0000000f2a047220 */ /* 0x000fe40000400000 */
[----:B------:R-:W-:Y:S01]  /*0a60*/  FFMA R10, R8, R25, R29 ;  /* 0x00000019080a7223 */ /* 0x000fe2000000001d */
[----:B------:R-:W-:-:S02]  /*0a70*/  FSEL R15, R6, RZ, P4 ;  /* 0x000000ff060f7208 */ /* 0x000fc40002000000 */
[----:B------:R-:W-:Y:S01]  /*0a80*/  FSETP.GEU.AND P4, PT, R17, RZ, PT ;  /* 0x000000ff1100720b */ /* 0x000fe20003f8e000 */
[----:B------:R-:W-:-:S03]  /*0a90*/  FFMA R8, R43, R24, R28 ;  /* 0x000000182b087223 */ /* 0x000fc6000000001c */
[----:B------:R-:W-:Y:S02]  /*0aa0*/  FSEL R17, R17, RZ, P4 ;  /* 0x000000ff11117208 */ /* 0x000fe40002000000 */
[C---:B------:R-:W-:Y:S01]  /*0ab0*/  FSETP.GEU.AND P4, PT, R10.reuse, RZ, PT ;  /* 0x000000ff0a00720b */ /* 0x040fe20003f8e000 */
[----:B------:R-:W-:Y:S01]  /*0ac0*/  FMUL R7, R41, R14 ;  /* 0x0000000e29077220 */ /* 0x000fe20000400000 */
[----:B------:R-:W-:Y:S02]  /*0ad0*/  FFMA R14, R47, R24, R28 ;  /* 0x000000182f0e7223 */ /* 0x000fe4000000001c */
[----:B------:R-:W-:Y:S01]  /*0ae0*/  FSEL R10, R10, RZ, P4 ;  /* 0x000000ff0a0a7208 */ /* 0x000fe20002000000 */
[----:B------:R-:W-:Y:S01]  /*0af0*/  FMUL R6, R38, R5 ;  /* 0x0000000526067220 */ /* 0x000fe20000400000 */
[----:B------:R-:W-:Y:S01]  /*0b00*/  FSETP.GEU.AND P4, PT, R8, RZ, PT ;  /* 0x000000ff0800720b */ /* 0x000fe20003f8e000 */
[----:B------:R-:W0:Y:S02]  /*0b10*/  LDC.64 R46, c[0x0][0x238] ;  /* 0x00008e00ff2e7b82 */ /* 0x000e240000000a00 */
[----:B------:R-:W-:Y:S01]  /*0b20*/  FFMA R6, R6, R25, R29 ;  /* 0x0000001906067223 */ /* 0x000fe2000000001d */
[----:B------:R-:W-:-:S02]  /*0b30*/  FSEL R8, R8, RZ, P4 ;  /* 0x000000ff08087208 */ /* 0x000fc40002000000 */
[----:B------:R-:W-:Y:S01]  /*0b40*/  FSETP.GEU.AND P4, PT, R14, RZ, PT ;  /* 0x000000ff0e00720b */ /* 0x000fe20003f8e000 */
[----:B------:R-:W-:Y:S01]  /*0b50*/  FMUL R11, R40, R45 ;  /* 0x0000002d280b7220 */ /* 0x000fe20000400000 */
[----:B------:R-:W-:Y:S02]  /*0b60*/  FFMA R7, R7, R26, R30 ;  /* 0x0000001a07077223 */ /* 0x000fe4000000001e */
[----:B------:R-:W-:Y:S02]  /*0b70*/  FSEL R14, R14, RZ, P4 ;  /* 0x000000ff0e0e7208 */ /* 0x000fe40002000000 */
[----:B------:R-:W-:Y:S01]  /*0b80*/  FSETP.GEU.AND P4, PT, R6, RZ, PT ;  /* 0x000000ff0600720b */ /* 0x000fe20003f8e000 */
[----:B------:R-:W-:Y:S01]  /*0b90*/  FMUL R42, R42, R19 ;  /* 0x000000132a2a7220 */ /* 0x000fe20000400000 */
[----:B------:R-:W-:Y:S01]  /*0ba0*/  FMUL R41, R41, R22 ;  /* 0x0000001629297220 */ /* 0x000fe20000400000 */
[----:B------:R-:W-:Y:S01]  /*0bb0*/  FFMA R11, R11, R24, R28 ;  /* 0x000000180b0b7223 */ /* 0x000fe2000000001c */
[----:B------:R-:W-:Y:S01]  /*0bc0*/  FSEL R19, R6, RZ, P4 ;  /* 0x000000ff06137208 */ /* 0x000fe20002000000 */
[----:B------:R-:W-:Y:S01]  /*0bd0*/  FFMA R24, R4, R27, R31 ;  /* 0x0000001b04187223 */ /* 0x000fe2000000001f */
[----:B------:R-:W-:Y:S01]  /*0be0*/  FSETP.GEU.AND P4, PT, R7, RZ, PT ;  /* 0x000000ff0700720b */ /* 0x000fe20003f8e000 */
[----:B------:R-:W-:Y:S01]  /*0bf0*/  FFMA R41, R41, R26, R30 ;  /* 0x0000001a29297223 */ /* 0x000fe2000000001e */
[----:B------:R-:W-:Y:S01]  /*0c00*/  FMUL R20, R38, R21 ;  /* 0x0000001526147220 */ /* 0x000fe20000400000 */
[----:B------:R-:W-:-:S02]  /*0c10*/  LOP3.LUT R9, R39, 0x10, R36, 0xfe, !PT ;  /* 0x0000001027097812 */ /* 0x000fc400078efe24 */
[----:B------:R-:W-:Y:S02]  /*0c20*/  FSEL R26, R7, RZ, P4 ;  /* 0x000000ff071a7208 */ /* 0x000fe40002000000 */
[----:B------:R-:W-:Y:S01]  /*0c30*/  FSETP.GEU.AND P4, PT, R24, RZ, PT ;  /* 0x000000ff1800720b */ /* 0x000fe20003f8e000 */
[----:B------:R-:W-:Y:S01]  /*0c40*/  FFMA R20, R20, R25, R29 ;  /* 0x0000001914147223 */ /* 0x000fe2000000001d */
[----:B------:R-:W-:Y:S01]  /*0c50*/  IMAD.IADD R29, R44, 0x1, R37 ;  /* 0x000000012c1d7824 */ /* 0x000fe200078e0225 */
[----:B------:R-:W-:Y:S02]  /*0c60*/  SHF.R.S32.HI R22, RZ, 0x1f, R9 ;  /* 0x0000001fff167819 */ /* 0x000fe40000011409 */
[----:B------:R-:W-:Y:S02]  /*0c70*/  FSEL R24, R24, RZ, P4 ;  /* 0x000000ff18187208 */ /* 0x000fe40002000000 */
[----:B------:R-:W-:Y:S02]  /*0c80*/  FSETP.GEU.AND P4, PT, R11, RZ, PT ;  /* 0x000000ff0b00720b */ /* 0x000fe40003f8e000 */
[----:B------:R-:W-:-:S02]  /*0c90*/  CS2R R4, SRZ ;  /* 0x0000000000047805 */ /* 0x000fc4000001ff00 */
[----:B------:R-:W-:Y:S01]  /*0ca0*/  CS2R R6, SRZ ;  /* 0x0000000000067805 */ /* 0x000fe2000001ff00 */
[----:B0-----:R-:W-:Y:S01]  /*0cb0*/  IMAD.WIDE R28, R29, 0x4, R46 ;  /* 0x000000041d1c7825 */ /* 0x001fe200078e022e */
[----:B------:R-:W-:Y:S02]  /*0cc0*/  LEA.HI R23, R22, R9, RZ, 0x7 ;  /* 0x0000000916177211 */ /* 0x000fe400078f38ff */
[----:B------:R-:W-:Y:S02]  /*0cd0*/  FSEL R25, R11, RZ, P4 ;  /* 0x000000ff0b197208 */ /* 0x000fe40002000000 */
[----:B------:R-:W-:Y:S01]  /*0ce0*/  LOP3.LUT R11, R39, 0x20, R36, 0xfe, !PT ;  /* 0x00000020270b7812 */ /* 0x000fe200078efe24 */
[----:B------:R0:W2:Y:S01]  /*0cf0*/  @P6 LDG.E.EL.128 R4, desc[UR6][R28.64] ;  /* 0x000000061c046981 */ /* 0x0000a2000c2e1d00 */
[----:B------:R-:W-:Y:S02]  /*0d00*/  LOP3.LUT R30, R23, 0x3fff80, RZ, 0xc0, !PT ;  /* 0x003fff80171e7812 */ /* 0x000fe400078ec0ff */
[----:B------:R-:W-:-:S02]  /*0d10*/  FSETP.GEU.AND P4, PT, R20, RZ, PT ;  /* 0x000000ff1400720b */ /* 0x000fc40003f8e000 */
[----:B------:R-:W-:Y:S01]  /*0d20*/  LOP3.LUT R36, R39, 0x30, R36, 0xfe, !PT ;  /* 0x0000003027247812 */ /* 0x000fe200078efe24 */
[C---:B------:R-:W-:Y:S01]  /*0d30*/  IMAD.IADD R21, R9.reuse, 0x1, -R30 ;  /* 0x0000000109157824 */ /* 0x040fe200078e0a1e */
[----:B------:R-:W-:Y:S02]  /*0d40*/  ISETP.LT.AND P5, PT, R9, 0x200, !P0 ;  /* 0x000002000900780c */ /* 0x000fe400047a1270 */
[----:B0-----:R-:W-:Y:S01]  /*0d50*/  SHF.R.S32.HI R28, RZ, 0x1f, R11 ;  /* 0x0000001fff1c7819 */ /* 0x001fe2000001140b */
[----:B------:R-:W-:Y:S02]  /*0d60*/  IMAD.SHL.U32 R39, R32, 0x100, RZ ;  /* 0x0000010020277824 */ /* 0x000fe400078e00ff */
[----:B------:R-:W-:Y:S01]  /*0d70*/  FFMA R42, R42, R27, R31 ;  /* 0x0000001b2a2a7223 */ /* 0x000fe2000000001f */
[----:B------:R-:W-:Y:S02]  /*0d80*/  LEA.HI R9, R28, R11, RZ, 0x7 ;  /* 0x0000000b1c097211 */ /* 0x000fe400078f38ff */
[----:B------:R-:W-:-:S02]  /*0d90*/  FSEL R20, R20, RZ, P4 ;  /* 0x000000ff14147208 */ /* 0x000fc40002000000 */
[----:B------:R-:W-:Y:S02]  /*0da0*/  SHF.R.S32.HI R27, RZ, 0x1f, R36 ;  /* 0x0000001fff1b7819 */ /* 0x000fe40000011424 */
[----:B------:R-:W-:Y:S02]  /*0db0*/  FSETP.GEU.AND P4, PT, R41, RZ, PT ;  /* 0x000000ff2900720b */ /* 0x000fe40003f8e000 */
[----:B------:R-:W-:Y:S01]  /*0dc0*/  LOP3.LUT R28, R9, 0x3fff80, RZ, 0xc0, !PT ;  /* 0x003fff80091c7812 */ /* 0x000fe200078ec0ff */
[----:B------:R-:W-:Y:S01]  /*0dd0*/  IMAD.SHL.U32 R29, R23, 0x1000, RZ ;  /* 0x00001000171d7824 */ /* 0x000fe200078e00ff */
[----:B------:R-:W-:Y:S02]  /*0de0*/  LOP3.LUT R39, R39, 0xf00, RZ, 0xc0, !PT ;  /* 0x00000f0027277812 */ /* 0x000fe400078ec0ff */
[----:B------:R-:W-:Y:S02]  /*0df0*/  LEA.HI R23, R27, R36, RZ, 0x7 ;  /* 0x000000241b177211 */ /* 0x000fe400078f38ff */
[----:B------:R-:W-:Y:S01]  /*0e00*/  FSEL R22, R41, RZ, P4 ;  /* 0x000000ff29167208 */ /* 0x000fe20002000000 */
[----:B------:R-:W-:Y:S01]  /*0e10*/  IMAD.IADD R41, R11, 0x1, -R28 ;  /* 0x000000010b297824 */ /* 0x000fe200078e0a1c */
[----:B------:R-:W-:-:S02]  /*0e20*/  FSETP.GEU.AND P4, PT, R42, RZ, PT ;  /* 0x000000ff2a00720b */ /* 0x000fc40003f8e000 */
[----:B------:R-:W-:Y:S02]  /*0e30*/  SHF.R.U32.HI R38, RZ, 0x4, R32 ;  /* 0x00000004ff267819 */ /* 0x000fe40000011620 */
[----:B------:R-:W-:Y:S02]  /*0e40*/  LOP3.LUT R28, R39, 0x40, RZ, 0xfc, !PT ;  /* 0x00000040271c7812 */ /* 0x000fe400078efcff */
[----:B------:R-:W-:Y:S02]  /*0e50*/  LOP3.LUT R27, R23, 0x3fff80, RZ, 0xc0, !PT ;  /* 0x003fff80171b7812 */ /* 0x000fe400078ec0ff */
[----:B------:R-:W-:Y:S02]  /*0e60*/  FSEL R40, R42, RZ, P4 ;  /* 0x000000ff2a287208 */ /* 0x000fe40002000000 */
[----:B------:R-:W-:Y:S02]  /*0e70*/  SGXT.U32 R38, R38, 0x4 ;  /* 0x000000042626781a */ /* 0x000fe40000000000 */
[----:B------:R-:W-:-:S02]  /*0e80*/  LOP3.LUT R30, R29, 0xfff80000, RZ, 0xc0, !PT ;  /* 0xfff800001d1e7812 */ /* 0x000fc400078ec0ff */
[----:B------:R-:W-:Y:S02]  /*0e90*/  ISETP.LT.AND P4, PT, R11, 0x200, !P0 ;  /* 0x000002000b00780c */ /* 0x000fe40004781270 */
[----:B------:R-:W-:Y:S02]  /*0ea0*/  SHF.R.U32.HI R28, RZ, 0x6, R28 ;  /* 0x00000006ff1c7819 */ /* 0x000fe4000001161c */
[C---:B------:R-:W-:Y:S01]  /*0eb0*/  ISETP.LT.AND P0, PT, R36.reuse, 0x200, !P0 ;  /* 0x000002002400780c */ /* 0x040fe20004701270 */
[----:B------:R-:W-:Y:S01]  /*0ec0*/  IMAD.IADD R36, R36, 0x1, -R27 ;  /* 0x0000000124247824 */ /* 0x000fe200078e0a1b */
[C---:B------:R-:W-:Y:S02]  /*0ed0*/  LOP3.LUT R29, R39.reuse, 0x80, RZ, 0xfc, !PT ;  /* 0x00000080271d7812 */ /* 0x040fe400078efcff */
[C---:B------:R-:W-:Y:S02]  /*0ee0*/  LOP3.LUT R38, R39.reuse, R38, RZ, 0xfc, !PT ;  /* 0x0000002627267212 */ /* 0x040fe400078efcff */
[----:B------:R-:W-:-:S02]  /*0ef0*/  LEA.HI R27, R39, UR4, RZ, 0x1c ;  /* 0x00000004271b7c11 */ /* 0x000fc4000f8fe0ff */
[----:B------:R-:W-:Y:S02]  /*0f00*/  SHF.L.U32 R9, R9, 0xc, RZ ;  /* 0x0000000c09097819 */ /* 0x000fe400000006ff */
[----:B------:R-:W-:Y:S02]  /*0f10*/  LEA R43, R28, UR4, 0x2 ;  /* 0x000000041c2b7c11 */ /* 0x000fe4000f8e10ff */
[----:B------:R-:W-:Y:S01]  /*0f20*/  SHF.R.U32.HI R29, RZ, 0x6, R29 ;  /* 0x00000006ff1d7819 */ /* 0x000fe2000001161d */
[----:B------:R-:W-:Y:S01]  /*0f30*/  IMAD R21, R21, 0x400, R30 ;  /* 0x0000040015157824 */ /* 0x000fe200078e021e */
[----:B------:R-:W-:Y:S01]  /*0f40*/  LOP3.LUT R30, R9, 0xfff80000, RZ, 0xc0, !PT ;  /* 0xfff80000091e7812 */ /* 0x000fe200078ec0ff */
[C---:B------:R-:W-:Y:S01]  /*0f50*/  IMAD R27, R38.reuse, 0x4, R27 ;  /* 0x00000004261b7824 */ /* 0x040fe200078e021b */
[----:B------:R-:W-:Y:S01]  /*0f60*/  LEA R9, R29, UR4, 0x2 ;  /* 0x000000041d097c11 */ /* 0x000fe2000f8e10ff */
[----:B------:R-:W-:Y:S02]  /*0f70*/  IMAD R43, R38, 0x4, R43 ;  /* 0x00000004262b7824 */ /* 0x000fe400078e022b */
[----:B------:R-:W-:Y:S01]  /*0f80*/  IMAD.IADD R49, R44, 0x1, R21 ;  /* 0x000000012c317824 */ /* 0x000fe200078e0215 */
[----:B------:R0:W-:Y:S01]  /*0f90*/  STS [R27], R8 ;  /* 0x000000081b007388 */ /* 0x0001e20000000800 */
[----:B------:R-:W-:-:S03]  /*0fa0*/  IMAD R42, R38, 0x4, R9 ;  /* 0x00000004262a7824 */ /* 0x000fc600078e0209 */
[----:B------:R1:W-:Y:S01]  /*0fb0*/  STS [R43+0x100], R10 ;  /* 0x0001000a2b007388 */ /* 0x0003e20000000800 */
[----:B------:R-:W-:Y:S01]  /*0fc0*/  IMAD.WIDE R48, R49, 0x4, R46 ;  /* 0x0000000431307825 */ /* 0x000fe200078e022e */
[----:B0-----:R-:W-:Y:S02]  /*0fd0*/  CS2R R8, SRZ ;  /* 0x0000000000087805 */ /* 0x001fe4000001ff00 */
[----:B-1----:R-:W-:-:S06]  /*0fe0*/  CS2R R10, SRZ ;  /* 0x00000000000a7805 */ /* 0x002fcc000001ff00 */
[----:B------:R-:W3:Y:S01]  /*0ff0*/  @P5 LDG.E.EL.128 R8, desc[UR6][R48.64] ;  /* 0x0000000630085981 */ /* 0x000ee2000c2e1d00 */
[----:B------:R-:W-:Y:S01]  /*1000*/  IMAD R41, R41, 0x400, R30 ;  /* 0x0000040029297824 */ /* 0x000fe200078e021e */
[----:B------:R-:W-:-:S04]  /*1010*/  LOP3.LUT R30, R39, 0xc0, RZ, 0xfc, !PT ;  /* 0x000000c0271e7812 */ /* 0x000fc800078efcff */
[----:B------:R-:W-:Y:S01]  /*1020*/  SHF.R.U32.HI R30, RZ, 0x6, R30 ;  /* 0x00000006ff1e7819 */ /* 0x000fe2000001161e */
[----:B------:R-:W-:-:S03]  /*1030*/  IMAD.SHL.U32 R23, R23, 0x1000, RZ ;  /* 0x0000100017177824 */ /* 0x000fc600078e00ff */
[----:B------:R-:W-:Y:S02]  /*1040*/  LEA R45, R30, UR4, 0x2 ;  /* 0x000000041e2d7c11 */ /* 0x000fe4000f8e10ff */
[----:B------:R-:W-:-:S03]  /*1050*/  LOP3.LUT R23, R23, 0xfff80000, RZ, 0xc0, !PT ;  /* 0xfff8000017177812 */ /* 0x000fc600078ec0ff */
[----:B------:R-:W-:Y:S01]  /*1060*/  IMAD R45, R38, 0x4, R45 ;  /* 0x00000004262d7824 */ /* 0x000fe200078e022d */
[----:B------:R-:W-:Y:S01]  /*1070*/  STS [R42+0x200], R17 ;  /* 0x000200112a007388 */ /* 0x000fe20000000800 */
[----:B------:R-:W-:-:S03]  /*1080*/  IMAD R23, R36, 0x400, R23 ;  /* 0x0000040024177824 */ /* 0x000fc600078e0217 */
[----:B------:R-:W-:Y:S01]  /*1090*/  STS [R45+0x300], R15 ;  /* 0x0003000f2d007388 */ /* 0x000fe20000000800 */
[----:B------:R-:W-:-:S03]  /*10a0*/  IMAD.IADD R51, R44, 0x1, R41 ;  /* 0x000000012c337824 */ /* 0x000fc600078e0229 */
[----:B------:R-:W-:Y:S04]  /*10b0*/  STS [R27+0x40], R18 ;  /* 0x000040121b007388 */ /* 0x000fe80000000800 */
[----:B------:R0:W-:Y:S04]  /*10c0*/  STS [R43+0x140], R16 ;  /* 0x000140102b007388 */ /* 0x0001e80000000800 */
[----:B------:R1:W-:Y:S04]  /*10d0*/  STS [R42+0x240], R13 ;  /* 0x0002400d2a007388 */ /* 0x0003e80000000800 */
[----:B------:R4:W-:Y:S01]  /*10e0*/  STS [R45+0x340], R12 ;  /* 0x0003400c2d007388 */ /* 0x0009e20000000800 */
[----:B------:R-:W-:Y:S01]  /*10f0*/  IMAD.WIDE R50, R51, 0x4, R46 ;  /* 0x0000000433327825 */ /* 0x000fe200078e022e */
[----:B0-----:R-:W-:-:S02]  /*1100*/  CS2R R16, SRZ ;  /* 0x0000000000107805 */ /* 0x001fc4000001ff00 */
[----:B------:R0:W-:Y:S01]  /*1110*/  STS [R27+0x80], R14 ;  /* 0x0000800e1b007388 */ /* 0x0001e20000000800 */
[----:B-1----:R-:W-:-:S03]  /*1120*/  IADD3 R13, R44, R23, RZ ;  /* 0x000000172c0d7210 */ /* 0x002fc60007ffe0ff */
[----:B------:R1:W-:Y:S02]  /*1130*/  STS [R43+0x180], R19 ;  /* 0x000180132b007388 */ /* 0x0003e40000000800 */
[----:B------:R-:W-:Y:S01]  /*1140*/  IMAD.WIDE R46, R13, 0x4, R46 ;  /* 0x000000040d2e7825 */ /* 0x000fe200078e022e */
[----:B----4-:R-:W-:Y:S02]  /*1150*/  CS2R R12, SRZ ;  /* 0x00000000000c7805 */ /* 0x010fe4000001ff00 */
[----:B0-----:R-:W-:Y:S02]  /*1160*/  CS2R R14, SRZ ;  /* 0x00000000000e7805 */ /* 0x001fe4000001ff00 */
[----:B-1----:R-:W-:-:S04]  /*1170*/  CS2R R18, SRZ ;  /* 0x0000000000127805 */ /* 0x002fc8000001ff00 */
[----:B------:R0:W4:Y:S04]  /*1180*/  @P0 LDG.E.EL.128 R12, desc[UR6][R46.64] ;  /* 0x000000062e0c0981 */ /* 0x000128000c2e1d00 */
[----:B------:R1:W5:Y:S04]  /*1190*/  @P4 LDG.E.EL.128 R16, desc[UR6][R50.64] ;  /* 0x0000000632104981 */ /* 0x000368000c2e1d00 */
[----:B------:R-:W-:Y:S01]  /*11a0*/  STS [R42+0x280], R26 ;  /* 0x0002801a2a007388 */ /* 0x000fe20000000800 */
[----:B------:R-:W-:Y:S01]  /*11b0*/  IMAD.SHL.U32 R36, R32, 0x4, RZ ;  /* 0x0000000420247824 */ /* 0x000fe200078e00ff */
[----:B0-----:R-:W0:Y:S02]  /*11c0*/  LDC.64 R46, c[0x0][0x240] ;  /* 0x00009000ff2e7b82 */ /* 0x001e240000000a00 */
[----:B------:R-:W-:Y:S04]  /*11d0*/  STS [R45+0x380], R24 ;  /* 0x000380182d007388 */ /* 0x000fe80000000800 */
[----:B------:R-:W-:Y:S04]  /*11e0*/  STS [R27+0xc0], R25 ;  /* 0x0000c0191b007388 */ /* 0x000fe80000000800 */
[----:B------:R0:W-:Y:S04]  /*11f0*/  STS [R43+0x1c0], R20 ;  /* 0x0001c0142b007388 */ /* 0x0001e80000000800 */
[----:B------:R-:W-:Y:S04]  /*1200*/  STS [R42+0x2c0], R22 ;  /* 0x0002c0162a007388 */ /* 0x000fe80000000800 */
[----:B------:R-:W-:Y:S01]  /*1210*/  STS [R45+0x3c0], R40 ;  /* 0x0003c0282d007388 */ /* 0x000fe20000000800 */
[----:B------:R-:W-:-:S04]  /*1220*/  SHF.R.U32.HI R31, RZ, 0x6, R36 ;  /* 0x00000006ff1f7819 */ /* 0x000fc80000011624 */
[----:B------:R-:W-:Y:S02]  /*1230*/  SGXT.U32 R31, R31, 0x4 ;  /* 0x000000041f1f781a */ /* 0x000fe40000000000 */
[----:B------:R-:W-:Y:S02]  /*1240*/  LOP3.LUT R36, R36, 0x3fc, RZ, 0xc0, !PT ;  /* 0x000003fc24247812 */ /* 0x000fe400078ec0ff */
[----:B------:R-:W-:-:S05]  /*1250*/  LEA R49, R31, UR4, 0x2 ;  /* 0x000000041f317c11 */ /* 0x000fca000f8e10ff */
[----:B-1----:R-:W-:Y:S01]  /*1260*/  IMAD R50, R36, 0x4, R49 ;  /* 0x0000000424327824 */ /* 0x002fe200078e0231 */
[----:B------:R-:W-:Y:S06]  /*1270*/  BAR.SYNC.DEFER_BLOCKING 0x0 ;  /* 0x0000000000007b1d */ /* 0x000fec0000010000 */
[----:B------:R-:W-:Y:S04]  /*1280*/  LDS R24, [R50] ;  /* 0x0000000032187984 */ /* 0x000fe80000000800 */
[----:B------:R-:W-:Y:S04]  /*1290*/  LDS R25, [R50+0x4] ;  /* 0x0000040032197984 */ /* 0x000fe80000000800 */
[----:B------:R-:W-:Y:S04]  /*12a0*/  LDS R26, [R50+0x8] ;  /* 0x00000800321a7984 */ /* 0x000fe80000000800 */
[----:B------:R-:W1:Y:S01]  /*12b0*/  LDS R27, [R50+0xc] ;  /* 0x00000c00321b7984 */ /* 0x000e620000000800 */
[----:B------:R-:W-:-:S04]  /*12c0*/  IMAD.IADD R49, R34, 0x1, R37 ;  /* 0x0000000122317824 */ /* 0x000fc800078e0225 */
[----:B0-----:R-:W-:-:S04]  /*12d0*/  IMAD.WIDE R48, R49, 0x4, R46 ;  /* 0x0000000431307825 */ /* 0x001fc800078e022e */
[----:B------:R-:W-:Y:S01]  /*12e0*/  IMAD.IADD R43, R34, 0x1, R23 ;  /* 0x00000001222b7824 */ /* 0x000fe200078e0217 */
[----:B-1----:R0:W-:Y:S01]  /*12f0*/  @P6 STG.E.128 desc[UR6][R48.64], R24 ;  /* 0x0000001830006986 */ /* 0x0021e2000c101d06 */
[----:B------:R-:W-:Y:S02]  /*1300*/  ISETP.NE.AND P6, PT, R35, RZ, PT ;  /* 0x000000ff2300720c */ /* 0x000fe40003fc5270 */
[----:B------:R-:W-:-:S04]  /*1310*/  LOP3.LUT R35, R36, 0x400, RZ, 0xfc, !PT ;  /* 0x0000040024237812 */ /* 0x000fc800078efcff */
[----:B------:R-:W-:-:S04]  /*1320*/  SHF.R.U32.HI R35, RZ, 0x6, R35 ;  /* 0x00000006ff237819 */ /* 0x000fc80000011623 */
[----:B------:R-:W-:-:S05]  /*1330*/  LEA R37, R35, UR4, 0x2 ;  /* 0x0000000423257c11 */ /* 0x000fca000f8e10ff */
[----:B------:R-:W-:Y:S02]  /*1340*/  IMAD R44, R36, 0x4, R37 ;  /* 0x00000004242c7824 */ /* 0x000fe400078e0225 */
[----:B------:R-:W-:-:S03]  /*1350*/  IMAD.IADD R37, R34, 0x1, R21 ;  /* 0x0000000122257824 */ /* 0x000fc600078e0215 */
[----:B------:R-:W-:Y:S04]  /*1360*/  LDS R20, [R44+0x1000] ;  /* 0x001000002c147984 */ /* 0x000fe80000000800 */
[----:B------:R-:W-:Y:S04]  /*1370*/  LDS R21, [R44+0x1004] ;  /* 0x001004002c157984 */ /* 0x000fe80000000800 */
[----:B------:R-:W-:Y:S04]  /*1380*/  LDS R22, [R44+0x1008] ;  /* 0x001008002c167984 */ /* 0x000fe80000000800 */
[----:B------:R-:W1:Y:S01]  /*1390*/  LDS R23, [R44+0x100c] ;  /* 0x00100c002c177984 */ /* 0x000e620000000800 */
[----:B------:R-:W-:-:S02]  /*13a0*/  IMAD.IADD R41, R34, 0x1, R41 ;  /* 0x0000000122297824 */ /* 0x000fc400078e0229 */
[----:B------:R-:W-:Y:S01]  /*13b0*/  IMAD.WIDE R50, R37, 0x4, R46 ;  /* 0x0000000425327825 */ /* 0x000fe200078e022e */
[----:B------:R-:W-:-:S03]  /*13c0*/  LOP3.LUT R37, R36, 0x800, RZ, 0xfc, !PT ;  /* 0x0000080024257812 */ /* 0x000fc600078efcff */
[----:B0-----:R-:W-:Y:S01]  /*13d0*/  IMAD.WIDE R48, R41, 0x4, R46 ;  /* 0x0000000429307825 */ /* 0x001fe200078e022e */
[----:B------:R-:W-:Y:S02]  /*13e0*/  LOP3.LUT R41, R36, 0xc00, RZ, 0xfc, !PT ;  /* 0x00000c0024297812 */ /* 0x000fe400078efcff */
[----:B------:R-:W-:Y:S02]  /*13f0*/  SHF.R.U32.HI R37, RZ, 0x6, R37 ;  /* 0x00000006ff257819 */ /* 0x000fe40000011625 */
[----:B------:R-:W-:Y:S01]  /*1400*/  SHF.R.U32.HI R41, RZ, 0x6, R41 ;  /* 0x00000006ff297819 */ /* 0x000fe20000011629 */
[----:B--2---:R-:W-:Y:S01]  /*1410*/  FADD R40, R25, R5 ;  /* 0x0000000519287221 */ /* 0x004fe20000000000 */
[----:B------:R-:W-:Y:S02]  /*1420*/  LEA R5, R37, UR4, 0x2 ;  /* 0x0000000425057c11 */ /* 0x000fe4000f8e10ff */
[----:B------:R-:W-:Y:S01]  /*1430*/  LEA R25, R41, UR4, 0x2 ;  /* 0x0000000429197c11 */ /* 0x000fe2000f8e10ff */
[----:B------:R-:W-:-:S02]  /*1440*/  FADD R42, R26, R6 ;  /* 0x000000061a2a7221 */ /* 0x000fc40000000000 */
[----:B------:R-:W-:Y:S02]  /*1450*/  IMAD R26, R36, 0x4, R5 ;  /* 0x00000004241a7824 */ /* 0x000fe400078e0205 */
[----:B------:R-:W-:Y:S01]  /*1460*/  FADD R34, R24, R4 ;  /* 0x0000000418227221 */ /* 0x000fe20000000000 */
[----:B------:R-:W-:Y:S02]  /*1470*/  FADD R45, R27, R7 ;  /* 0x000000071b2d7221 */ /* 0x000fe40000000000 */
[----:B------:R-:W-:Y:S04]  /*1480*/  LDS R4, [R26+0x2000] ;  /* 0x002000001a047984 */ /* 0x000fe80000000800 */
[----:B------:R-:W-:Y:S04]  /*1490*/  LDS R5, [R26+0x2004] ;  /* 0x002004001a057984 */ /* 0x000fe80000000800 */
[----:B------:R-:W-:Y:S04]  /*14a0*/  LDS R6, [R26+0x2008] ;  /* 0x002008001a067984 */ /* 0x000fe80000000800 */
[----:B------:R-:W0:Y:S04]  /*14b0*/  LDS R7, [R26+0x200c] ;  /* 0x00200c001a077984 */ /* 0x000e280000000800 */
[----:B-1----:R1:W-:Y:S01]  /*14c0*/  @P5 STG.E.128 desc[UR6][R50.64], R20 ;  /* 0x0000001432005986 */ /* 0x0023e2000c101d06 */
[----:B------:R-:W-:-:S04]  /*14d0*/  IMAD.WIDE R46, R43, 0x4, R46 ;  /* 0x000000042b2e7825 */ /* 0x000fc800078e022e */
[----:B---3--:R-:W-:Y:S01]  /*14e0*/  FADD R8, R20, R8 ;  /* 0x0000000814087221 */ /* 0x008fe20000000000 */
[----:B-1----:R-:W-:-:S05]  /*14f0*/  IMAD R20, R36, 0x4, R25 ;  /* 0x0000000424147824 */ /* 0x002fca00078e0219 */
[----:B------:R-:W-:Y:S04]  /*1500*/  LDS R24, [R20+0x3000] ;  /* 0x0030000014187984 */ /* 0x000fe80000000800 */
[----:B------:R-:W-:Y:S04]  /*1510*/  LDS R25, [R20+0x3004] ;  /* 0x0030040014197984 */ /* 0x000fe80000000800 */
[----:B------:R-:W-:Y:S04]  /*1520*/  LDS R26, [R20+0x3008] ;  /* 0x00300800141a7984 */ /* 0x000fe80000000800 */
[----:B------:R-:W1:Y:S04]  /*1530*/  LDS R27, [R20+0x300c] ;  /* 0x00300c00141b7984 */ /* 0x000e680000000800 */
[----:B0-----:R0:W-:Y:S01]  /*1540*/  @P4 STG.E.128 desc[UR6][R48.64], R4 ;  /* 0x0000000430004986 */ /* 0x0011e2000c101d06 */
[----:B------:R-:W-:Y:S01]  /*1550*/  FADD R9, R21, R9 ;  /* 0x0000000915097221 */ /* 0x000fe20000000000 */
[----:B------:R-:W-:-:S02]  /*1560*/  LEA.HI R39, R39, UR4, RZ, 0x1e ;  /* 0x0000000427277c11 */ /* 0x000fc4000f8ff0ff */
[----:B------:R-:W-:Y:S02]  /*1570*/  LEA R21, R28, UR4, 0x4 ;  /* 0x000000041c157c11 */ /* 0x000fe4000f8e20ff */
[----:B------:R-:W-:Y:S01]  /*1580*/  LEA R43, R29, UR4, 0x4 ;  /* 0x000000041d2b7c11 */ /* 0x000fe2000f8e20ff */
[----:B------:R-:W-:Y:S01]  /*1590*/  FADD R10, R22, R10 ;  /* 0x0000000a160a7221 */ /* 0x000fe20000000000 */
[C---:B------:R-:W-:Y:S02]  /*15a0*/  IMAD R29, R38.reuse, 0x4, R39 ;  /* 0x00000004261d7824 */ /* 0x040fe400078e0227 */
[C---:B------:R-:W-:Y:S02]  /*15b0*/  IMAD R22, R38.reuse, 0x4, R21 ;  /* 0x0000000426167824 */ /* 0x040fe400078e0215 */
[----:B------:R-:W-:Y:S01]  /*15c0*/  IMAD R21, R38, 0x4, R43 ;  /* 0x0000000426157824 */ /* 0x000fe200078e022b */
[----:B0-----:R-:W-:Y:S01]  /*15d0*/  LEA R49, R30, UR4, 0x4 ;  /* 0x000000041e317c11 */ /* 0x001fe2000f8e20ff */
[----:B-1----:R-:W-:Y:S01]  /*15e0*/  @P0 STG.E.128 desc[UR6][R46.64], R24 ;  /* 0x000000182e000986 */ /* 0x002fe2000c101d06 */
[----:B------:R-:W-:Y:S03]  /*15f0*/  BAR.SYNC.DEFER_BLOCKING 0x0 ;  /* 0x0000000000007b1d */ /* 0x000fe60000010000 */
[----:B------:R-:W-:-:S02]  /*1600*/  IMAD R38, R38, 0x4, R49 ;  /* 0x0000000426267824 */ /* 0x000fc400078e0231 */
[----:B------:R-:W-:Y:S01]  /*1610*/  FADD R11, R23, R11 ;  /* 0x0000000b170b7221 */ /* 0x000fe20000000000 */
[----:B-----5:R-:W-:Y:S01]  /*1620*/  FADD R16, R4, R16 ;  /* 0x0000001004107221 */ /* 0x020fe20000000000 */
[----:B------:R-:W-:Y:S01]  /*1630*/  FADD R17, R5, R17 ;  /* 0x0000001105117221 */ /* 0x000fe20000000000 */
[----:B------:R-:W-:Y:S01]  /*1640*/  FADD R18, R6, R18 ;  /* 0x0000001206127221 */ /* 0x000fe20000000000 */
[----:B------:R-:W-:Y:S01]  /*1650*/  FADD R19, R7, R19 ;  /* 0x0000001307137221 */ /* 0x000fe20000000000 */
[----:B----4-:R-:W-:Y:S01]  /*1660*/  FADD R6, R24, R12 ;  /* 0x0000000c18067221 */ /* 0x010fe20000000000 */
[----:B------:R-:W-:Y:S01]  /*1670*/  FADD R5, R25, R13 ;  /* 0x0000000d19057221 */ /* 0x000fe20000000000 */
[----:B------:R-:W-:Y:S01]  /*1680*/  FADD R20, R26, R14 ;  /* 0x0000000e1a147221 */ /* 0x000fe20000000000 */
[----:B------:R-:W-:Y:S01]  /*1690*/  FADD R39, R27, R15 ;  /* 0x0000000f1b277221 */ /* 0x000fe20000000000 */
[----:B------:R-:W-:Y:S04]  /*16a0*/  STS [R29], R34 ;  /* 0x000000221d007388 */ /* 0x000fe80000000800 */
[----:B------:R-:W-:Y:S04]  /*16b0*/  STS [R22+0x100], R40 ;  /* 0x0001002816007388 */ /* 0x000fe80000000800 */
        /* <DEDUP_REMOVED lines=11> */
[----:B------:R0:W-:Y:S04]  /*1770*/  STS [R22+0x1c0], R5 ;  /* 0x0001c00516007388 */ /* 0x0001e80000000800 */
[----:B------:R-:W-:Y:S04]  /*1780*/  STS [R21+0x2c0], R20 ;  /* 0x0002c01415007388 */ /* 0x000fe80000000800 */
[----:B------:R-:W-:Y:S01]  /*1790*/  STS [R38+0x3c0], R39 ;  /* 0x0003c02726007388 */ /* 0x000fe20000000800 */
[----:B------:R-:W-:Y:S01]  /*17a0*/  LOP3.LUT R32, R32, 0xff, RZ, 0xc0, !PT ;  /* 0x000000ff20207812 */ /* 0x000fe200078ec0ff */
[----:B0-----:R-:W0:Y:S01]  /*17b0*/  LDC.64 R22, c[0x0][0x248] ;  /* 0x00009200ff167b82 */ /* 0x001e220000000a00 */
[----:B------:R-:W-:-:S02]  /*17c0*/  LEA R35, R35, UR4, 0x4 ;  /* 0x0000000423237c11 */ /* 0x000fc4000f8e20ff */
[----:B------:R-:W-:Y:S02]  /*17d0*/  IADD3 R31, R31, R32, RZ ;  /* 0x000000201f1f7210 */ /* 0x000fe40007ffe0ff */
[----:B------:R-:W-:Y:S01]  /*17e0*/  LEA R37, R37, UR4, 0x4 ;  /* 0x0000000425257c11 */ /* 0x000fe2000f8e20ff */
[C---:B------:R-:W-:Y:S02]  /*17f0*/  IMAD R8, R36.reuse, 0x4, R35 ;  /* 0x0000000424087824 */ /* 0x040fe400078e0223 */
[----:B------:R-:W-:Y:S01]  /*1800*/  BAR.SYNC.DEFER_BLOCKING 0x0 ;  /* 0x0000000000007b1d */ /* 0x000fe20000010000 */
[----:B------:R-:W-:Y:S01]  /*1810*/  LEA R12, R31, UR4, 0x4 ;  /* 0x000000041f0c7c11 */ /* 0x000fe2000f8e20ff */
[----:B------:R-:W-:-:S05]  /*1820*/  IMAD R4, R36, 0x4, R37 ;  /* 0x0000000424047824 */ /* 0x000fca00078e0225 */
[----:B------:R-:W1:Y:S04]  /*1830*/  LDS.128 R12, [R12] ;  /* 0x000000000c0c7984 */ /* 0x000e680000000c00 */
[----:B------:R-:W2:Y:S04]  /*1840*/  LDS.128 R8, [R8+0x1000] ;  /* 0x0010000008087984 */ /* 0x000ea80000000c00 */
[----:B------:R-:W3:Y:S01]  /*1850*/  LDS.128 R4, [R4+0x2000] ;  /* 0x0020000004047984 */ /* 0x000ee20000000c00 */
[----:B0-----:R-:W-:-:S04]  /*1860*/  IMAD.WIDE R16, R33, 0x4, R22 ;  /* 0x0000000421107825 */ /* 0x001fc800078e0216 */
[----:B------:R-:W-:Y:S01]  /*1870*/  IMAD.WIDE R18, R2, 0x4, R22 ;  /* 0x0000000402127825 */ /* 0x000fe200078e0216 */
[----:B------:R-:W-:-:S03]  /*1880*/  LEA R41, R41, UR4, 0x4 ;  /* 0x0000000429297c11 */ /* 0x000fc6000f8e20ff */
[----:B------:R-:W-:-:S04]  /*1890*/  IMAD.WIDE R2, R3, 0x4, R22 ;  /* 0x0000000403027825 */ /* 0x000fc800078e0216 */
[----:B------:R-:W-:Y:S01]  /*18a0*/  IMAD R41, R36, 0x4, R41 ;  /* 0x0000000424297824 */ /* 0x000fe200078e0229 */
[----:B-1----:R0:W-:Y:S04]  /*18b0*/  @P6 STG.E.128 desc[UR6][R16.64], R12 ;  /* 0x0000000c10006986 */ /* 0x0021e8000c101d06 */
[----:B--2---:R0:W-:Y:S04]  /*18c0*/  @P3 STG.E.128 desc[UR6][R18.64], R8 ;  /* 0x0000000812003986 */ /* 0x0041e8000c101d06 */
[----:B---3--:R0:W-:Y:S02]  /*18d0*/  @P2 STG.E.128 desc[UR6][R2.64], R4 ;  /* 0x0000000402002986 */ /* 0x0081e4000c101d06 */
[----:B0-----:R-:W-:Y:S05]  /*18e0*/  @!P1 EXIT ;  /* 0x000000000000994d */ /* 0x001fea0003800000 */
[----:B------:R-:W1:Y:S01]  /*18f0*/  LDS.128 R40, [R41+0x3000] ;  /* 0x0030000029287984 */ /* 0x000e620000000c00 */
[----:B0-----:R-:W-:-:S05]  /*1900*/  IMAD.WIDE R2, R0, 0x4, R22 ;  /* 0x0000000400027825 */ /* 0x001fca00078e0216 */
[----:B-1----:R-:W-:Y:S01]  /*1910*/  STG.E.128 desc[UR6][R2.64], R40 ;  /* 0x0000002802007986 */ /* 0x002fe2000c101d06 */
[----:B------:R-:W-:Y:S05]  /*1920*/  EXIT ;  /* 0x000000000000794d */ /* 0x000fea0003800000 */
.L_x_0:
[----:B------:R-:W-:-:S00]  /*1930*/  BRA `(.L_x_0) ;  /* 0xfffffffc00fc7947 */ /* 0x000fc0000383ffff */
[----:B------:R-:W-:-:S00]  /*1940*/  NOP ;  /* 0x0000000000007918 */ /* 0x000fc00000000000 */
        /* <DEDUP_REMOVED lines=11> */
.L_x_1:


//--------------------- .nv.global.init           --------------------------
	.section	.nv.global.init,"aw",@progbits
.nv.global.init:
	.type		_$_str,@object
	.size		_$_str,(_$_str_$_2 - _$_str)
_$_str:
        /*0000*/ 	.byte	0x5f, 0x5f, 0x43, 0x55, 0x44, 0x41, 0x5f, 0x46, 0x54, 0x5a, 0x00
	.type		_$_str_$_2,@object
	.size		_$_str_$_2,(.L_1 - _$_str_$_2)
_$_str_$_2:
        /*000b*/ 	.byte	0x5f, 0x5f, 0x43, 0x55, 0x44, 0x41, 0x5f, 0x50, 0x52, 0x45, 0x43, 0x5f, 0x53, 0x51, 0x52, 0x54
        /*001b*/ 	.byte	0x00
.L_1:


//--------------------- .nv.shared.triton_poi_fused__native_batch_norm_legit_no_training_add_relu_18 --------------------------
	.section	.nv.shared.triton_poi_fused__native_batch_norm_legit_no_training_add_relu_18,"aw",@nobits
	.sectionflags	@""
	.align	16
	.zero		1024


//--------------------- .nv.constant0.triton_poi_fused__native_batch_norm_legit_no_training_add_relu_18 --------------------------
	.section	.nv.constant0.triton_poi_fused__native_batch_norm_legit_no_training_add_relu_18,"a",@progbits
	.sectionflags	@""
	.align	4
.nv.constant0.triton_poi_fused__native_batch_norm_legit_no_training_add_relu_18:
	.zero		600
